//
// Generated by NVIDIA NVVM Compiler
//
// Compiler Build ID: CL-36424714
// Cuda compilation tools, release 13.0, V13.0.88
// Based on NVVM 20.0.0
//

.version 9.0
.target sm_100
.address_size 64

	// .globl	_Z5PiCalPd
.global .align 8 .b8 tmpC[40000000];

.visible .entry _Z5PiCalPd(
	.param .u64 .ptr .align 1 _Z5PiCalPd_param_0
)
{
	.reg .pred 	%p<6>;
	.reg .b32 	%r<9>;
	.reg .b64 	%rd<16>;
	.reg .b64 	%fd<11>;

	ld.param.u64 	%rd4, [_Z5PiCalPd_param_0];
	mov.u32 	%r1, %tid.x;
	mov.u32 	%r2, %ctaid.x;
	mov.u32 	%r8, %ntid.x;
	mul.lo.s32 	%r6, %r2, %r8;
	add.s32 	%r7, %r6, %r1;
	cvt.rn.f64.s32 	%fd1, %r7;
	add.f64 	%fd2, %fd1, 0d3FE0000000000000;
	mul.f64 	%fd3, %fd2, 0d3E8AD7F29ABCAF48;
	fma.rn.f64 	%fd4, %fd3, %fd3, 0d3FF0000000000000;
	mov.f64 	%fd5, 0d4010000000000000;
	div.rn.f64 	%fd6, %fd5, %fd4;
	mul.wide.s32 	%rd5, %r7, 8;
	mov.u64 	%rd6, tmpC;
	add.s64 	%rd7, %rd6, %rd5;
	st.global.f64 	[%rd7], %fd6;
	bar.sync 	0;
	cvt.u64.u32 	%rd1, %r6;
	setp.gt.s32 	%p1, %r7, 4999999;
	@%p1 bra 	$L__BB0_8;
	shl.b64 	%rd8, %rd1, 3;
	add.s64 	%rd2, %rd6, %rd8;
	setp.lt.u32 	%p2, %r8, 2;
	@%p2 bra 	$L__BB0_6;
	mul.wide.u32 	%rd10, %r1, 8;
	add.s64 	%rd3, %rd2, %rd10;
$L__BB0_3:
	shr.u32 	%r5, %r8, 1;
	setp.ge.u32 	%p3, %r1, %r5;
	@%p3 bra 	$L__BB0_5;
	mul.wide.u32 	%rd11, %r5, 8;
	add.s64 	%rd12, %rd3, %rd11;
	ld.global.f64 	%fd7, [%rd12];
	ld.global.f64 	%fd8, [%rd3];
	add.f64 	%fd9, %fd7, %fd8;
	st.global.f64 	[%rd3], %fd9;
$L__BB0_5:
	bar.sync 	0;
	setp.gt.u32 	%p4, %r8, 3;
	mov.u32 	%r8, %r5;
	@%p4 bra 	$L__BB0_3;
$L__BB0_6:
	setp.ne.s32 	%p5, %r1, 0;
	@%p5 bra 	$L__BB0_8;
	ld.global.f64 	%fd10, [%rd2];
	cvta.to.global.u64 	%rd13, %rd4;
	mul.wide.u32 	%rd14, %r2, 8;
	add.s64 	%rd15, %rd13, %rd14;
	st.global.f64 	[%rd15], %fd10;
$L__BB0_8:
	ret;

}


// ===== COMPILED SASS (sm_100) =====

	.target	sm_100

	.elftype	@"ET_EXEC"


//--------------------- .note.nv.tkinfo           --------------------------
	.section	.note.nv.tkinfo,"",@"SHT_NOTE"
	.sectionflags	@"SHF_NOTE_NV_TKINFO"
	.tkinfo
        /*0018*/ 	.word	0x00000002
        /*0030*/ 	.string	""
        /*0030*/ 	.string	"ptxas"
        /*0030*/ 	.string	"Cuda compilation tools, release 13.0, V13.0.88"
        /*0030*/ 	.string	"Build cuda_13.0.r13.0/compiler.36424714_0"
        /*0030*/ 	.string	"-arch sm_100 -m 64 "



//--------------------- .note.nv.cuinfo           --------------------------
	.section	.note.nv.cuinfo,"",@"SHT_NOTE"
	.sectionflags	@"SHF_NOTE_NV_CUINFO"
        /*0018*/ 	.short	0x0002
        /*001a*/ 	.short	0x0064
        /*001c*/ 	.short	0x0082
	.zero		2


//--------------------- .nv.info                  --------------------------
	.section	.nv.info,"",@"SHT_CUDA_INFO"
	.align	4


	//----- nvinfo : EIATTR_REGCOUNT
	.align		4
        /*0000*/ 	.byte	0x04, 0x2f
        /*0002*/ 	.short	(.L_2 - .L_1)
	.align		4
.L_1:
        /*0004*/ 	.word	index@(_Z5PiCalPd)
        /*0008*/ 	.word	0x00000019


	//----- nvinfo : EIATTR_FRAME_SIZE
	.align		4
.L_2:
        /*000c*/ 	.byte	0x04, 0x11
        /*000e*/ 	.short	(.L_4 - .L_3)
	.align		4
.L_3:
        /*0010*/ 	.word	index@($__internal_0_$__cuda_sm20_div_rn_f64_full)
        /*0014*/ 	.word	0x00000000


	//----- nvinfo : EIATTR_FRAME_SIZE
	.align		4
.L_4:
        /*0018*/ 	.byte	0x04, 0x11
        /*001a*/ 	.short	(.L_6 - .L_5)
	.align		4
.L_5:
        /*001c*/ 	.word	index@(_Z5PiCalPd)
        /*0020*/ 	.word	0x00000000


	//----- nvinfo : EIATTR_MIN_STACK_SIZE
	.align		4
.L_6:
        /*0024*/ 	.byte	0x04, 0x12
        /*0026*/ 	.short	(.L_8 - .L_7)
	.align		4
.L_7:
        /*0028*/ 	.word	index@(_Z5PiCalPd)
        /*002c*/ 	.word	0x00000000
.L_8:


//--------------------- .nv.compat                --------------------------
	.section	.nv.compat,"",@"SHT_CUDA_COMPAT_INFO"
	.align	4
        /*0000*/ 	.byte	0x02, 0x09, 0x00, 0x00, 0x02, 0x02, 0x01, 0x00, 0x02, 0x05, 0x05, 0x00, 0x03, 0x07, 0x01, 0x01
        /*0010*/ 	.byte	0x02, 0x03, 0x00, 0x00, 0x02, 0x06, 0x01, 0x00, 0x04, 0x0b, 0x08, 0x00, 0x01, 0x00, 0x00, 0x00
        /*0020*/ 	.byte	0x00, 0x00, 0x00, 0x00


//--------------------- .nv.info._Z5PiCalPd       --------------------------
	.section	.nv.info._Z5PiCalPd,"",@"SHT_CUDA_INFO"
	.sectionflags	@""
	.align	4


	//----- nvinfo : EIATTR_CUDA_API_VERSION
	.align		4
        /*0000*/ 	.byte	0x04, 0x37
        /*0002*/ 	.short	(.L_10 - .L_9)
.L_9:
        /*0004*/ 	.word	0x00000082


	//----- nvinfo : EIATTR_KPARAM_INFO
	.align		4
.L_10:
        /*0008*/ 	.byte	0x04, 0x17
        /*000a*/ 	.short	(.L_12 - .L_11)
.L_11:
        /*000c*/ 	.word	0x00000000
        /*0010*/ 	.short	0x0000
        /*0012*/ 	.short	0x0000
        /*0014*/ 	.byte	0x00, 0xf5, 0x21, 0x00


	//----- nvinfo : EIATTR_SPARSE_MMA_MASK
	.align		4
.L_12:
        /*0018*/ 	.byte	0x03, 0x50
        /*001a*/ 	.short	0x0000


	//----- nvinfo : EIATTR_MAXREG_COUNT
	.align		4
        /*001c*/ 	.byte	0x03, 0x1b
        /*001e*/ 	.short	0x00ff


	//----- nvinfo : EIATTR_NUM_BARRIERS
	.align		4
        /*0020*/ 	.byte	0x02, 0x4c
        /*0022*/ 	.byte	0x01
	.zero		1


	//----- nvinfo : EIATTR_MERCURY_ISA_VERSION
	.align		4
        /*0024*/ 	.byte	0x03, 0x5f
        /*0026*/ 	.short	0x0101


	//----- nvinfo : EIATTR_VRC_CTA_INIT_COUNT
	.align		4
        /*0028*/ 	.byte	0x02, 0x4a
	.zero		1
	.zero		1


	//----- nvinfo : EIATTR_EXIT_INSTR_OFFSETS
	.align		4
        /*002c*/ 	.byte	0x04, 0x1c
        /*002e*/ 	.short	(.L_14 - .L_13)


	//   ....[0]....
.L_13:
        /*0030*/ 	.word	0x00000240


	//   ....[1]....
        /*0034*/ 	.word	0x000003a0


	//   ....[2]....
        /*0038*/ 	.word	0x000003f0


	//----- nvinfo : EIATTR_CRS_STACK_SIZE
	.align		4
.L_14:
        /*003c*/ 	.byte	0x04, 0x1e
        /*003e*/ 	.short	(.L_16 - .L_15)
.L_15:
        /*0040*/ 	.word	0x00000000


	//----- nvinfo : EIATTR_CBANK_PARAM_SIZE
	.align		4
.L_16:
        /*0044*/ 	.byte	0x03, 0x19
        /*0046*/ 	.short	0x0008


	//----- nvinfo : EIATTR_PARAM_CBANK
	.align		4
        /*0048*/ 	.byte	0x04, 0x0a
        /*004a*/ 	.short	(.L_18 - .L_17)
	.align		4
.L_17:
        /*004c*/ 	.word	index@(.nv.constant0._Z5PiCalPd)
        /*0050*/ 	.short	0x0380
        /*0052*/ 	.short	0x0008


	//----- nvinfo : EIATTR_SW_WAR
	.align		4
.L_18:
        /*0054*/ 	.byte	0x04, 0x36
        /*0056*/ 	.short	(.L_20 - .L_19)
.L_19:
        /*0058*/ 	.word	0x00000008
.L_20:


//--------------------- .nv.callgraph             --------------------------
	.section	.nv.callgraph,"",@"SHT_CUDA_CALLGRAPH"
	.align	4
	.sectionentsize	8
	.align		4
        /*0000*/ 	.word	0x00000000
	.align		4
        /*0004*/ 	.word	0xffffffff
	.align		4
        /*0008*/ 	.word	0x00000000
	.align		4
        /*000c*/ 	.word	0xfffffffe
	.align		4
        /*0010*/ 	.word	0x00000000
	.align		4
        /*0014*/ 	.word	0xfffffffd
	.align		4
        /*0018*/ 	.word	0x00000000
	.align		4
        /*001c*/ 	.word	0xfffffffc


//--------------------- .nv.constant4             --------------------------
	.section	.nv.constant4,"a",@progbits
	.align	8
	.align		8
.nv.constant4:
        /*0000*/ 	.dword	tmpC


//--------------------- .text._Z5PiCalPd          --------------------------
	.section	.text._Z5PiCalPd,"ax",@progbits
	.align	128
        .global         _Z5PiCalPd
        .type           _Z5PiCalPd,@function
        .size           _Z5PiCalPd,(.L_x_11 - _Z5PiCalPd)
        .other          _Z5PiCalPd,@"STO_CUDA_ENTRY STV_DEFAULT"
_Z5PiCalPd:
.text._Z5PiCalPd:
[----:B------:R-:W-:Y:S01]  /*0000*/  LDC R1, c[0x0][0x37c] ;  /* 0x0000df00ff017b82 */ /* 0x000fe20000000800 */
[----:B------:R-:W0:Y:S01]  /*0010*/  S2R R11, SR_CTAID.X ;  /* 0x00000000000b7919 */ /* 0x000e220000002500 */
[----:B------:R-:W0:Y:S01]  /*0020*/  LDCU UR6, c[0x0][0x360] ;  /* 0x00006c00ff0677ac */ /* 0x000e220008000800 */
[----:B------:R-:W-:Y:S01]  /*0030*/  BSSY.RECONVERGENT B0, `(.L_x_0) ;  /* 0x000001b000007945 */ /* 0x000fe20003800200 */
[----:B------:R-:W1:Y:S01]  /*0040*/  S2R R10, SR_TID.X ;  /* 0x00000000000a7919 */ /* 0x000e620000002100 */
[----:B------:R-:W-:Y:S01]  /*0050*/  UMOV UR4, 0x9abcaf48 ;  /* 0x9abcaf4800047882 */ /* 0x000fe20000000000 */
[----:B------:R-:W-:Y:S01]  /*0060*/  UMOV UR5, 0x3e8ad7f2 ;  /* 0x3e8ad7f200057882 */ /* 0x000fe20000000000 */
[----:B0-----:R-:W-:-:S04]  /*0070*/  IMAD R9, R11, UR6, RZ ;  /* 0x000000060b097c24 */ /* 0x001fc8000f8e02ff */
[----:B-1----:R-:W-:-:S04]  /*0080*/  IMAD.IADD R8, R9, 0x1, R10 ;  /* 0x0000000109087824 */ /* 0x002fc800078e020a */
[----:B------:R-:W0:Y:S02]  /*0090*/  I2F.F64 R2, R8 ;  /* 0x0000000800027312 */ /* 0x000e240000201c00 */
[----:B0-----:R-:W-:-:S08]  /*00a0*/  DADD R2, R2, 0.5 ;  /* 0x3fe0000002027429 */ /* 0x001fd00000000000 */
[----:B------:R-:W-:Y:S01]  /*00b0*/  DMUL R2, R2, UR4 ;  /* 0x0000000402027c28 */ /* 0x000fe20008000000 */
[----:B------:R-:W0:Y:S07]  /*00c0*/  LDCU.64 UR4, c[0x0][0x358] ;  /* 0x00006b00ff0477ac */ /* 0x000e2e0008000a00 */
[----:B------:R-:W-:Y:S01]  /*00d0*/  DFMA R4, R2, R2, 1 ;  /* 0x3ff000000204742b */ /* 0x000fe20000000002 */
[----:B------:R-:W-:-:S05]  /*00e0*/  IMAD.MOV.U32 R2, RZ, RZ, 0x1 ;  /* 0x00000001ff027424 */ /* 0x000fca00078e00ff */
[----:B------:R-:W1:Y:S02]  /*00f0*/  MUFU.RCP64H R3, R5 ;  /* 0x0000000500037308 */ /* 0x000e640000001800 */
[----:B-1----:R-:W-:-:S08]  /*0100*/  DFMA R6, -R4, R2, 1 ;  /* 0x3ff000000406742b */ /* 0x002fd00000000102 */
[----:B------:R-:W-:-:S08]  /*0110*/  DFMA R6, R6, R6, R6 ;  /* 0x000000060606722b */ /* 0x000fd00000000006 */
[----:B------:R-:W-:-:S08]  /*0120*/  DFMA R6, R2, R6, R2 ;  /* 0x000000060206722b */ /* 0x000fd00000000002 */
[----:B------:R-:W-:-:S08]  /*0130*/  DFMA R2, -R4, R6, 1 ;  /* 0x3ff000000402742b */ /* 0x000fd00000000106 */
[----:B------:R-:W-:-:S08]  /*0140*/  DFMA R2, R6, R2, R6 ;  /* 0x000000020602722b */ /* 0x000fd00000000006 */
[----:B------:R-:W-:-:S08]  /*0150*/  DMUL R6, R2, 4 ;  /* 0x4010000002067828 */ /* 0x000fd00000000000 */
[----:B------:R-:W-:-:S08]  /*0160*/  DFMA R12, -R4, R6, 4 ;  /* 0x40100000040c742b */ /* 0x000fd00000000106 */
[----:B------:R-:W-:-:S10]  /*0170*/  DFMA R2, R2, R12, R6 ;  /* 0x0000000c0202722b */ /* 0x000fd40000000006 */
[----:B------:R-:W-:-:S05]  /*0180*/  FFMA R0, RZ, R5, R3 ;  /* 0x00000005ff007223 */ /* 0x000fca0000000003 */
[----:B------:R-:W-:Y:S01]  /*0190*/  FSETP.GT.AND P0, PT, |R0|, 1.469367938527859385e-39, PT ;  /* 0x001000000000780b */ /* 0x000fe20003f04200 */
[----:B------:R-:W-:-:S12]  /*01a0*/  IMAD.U32 R0, RZ, RZ, UR6 ;  /* 0x00000006ff007e24 */ /* 0x000fd8000f8e00ff */
[----:B0-----:R-:W-:Y:S05]  /*01b0*/  @P0 BRA `(.L_x_1) ;  /* 0x0000000000080947 */ /* 0x001fea0003800000 */
[----:B------:R-:W-:-:S07]  /*01c0*/  MOV R12, 0x1e0 ;  /* 0x000001e0000c7802 */ /* 0x000fce0000000f00 */
[----:B------:R-:W-:Y:S05]  /*01d0*/  CALL.REL.NOINC `($__internal_0_$__cuda_sm20_div_rn_f64_full) ;  /* 0x0000000000887944 */ /* 0x000fea0003c00000 */
.L_x_1:
[----:B------:R-:W-:Y:S05]  /*01e0*/  BSYNC.RECONVERGENT B0 ;  /* 0x0000000000007941 */ /* 0x000fea0003800200 */
.L_x_0:
[----:B------:R-:W0:Y:S01]  /*01f0*/  LDC.64 R4, c[0x4][RZ] ;  /* 0x01000000ff047b82 */ /* 0x000e220000000a00 */
[C---:B------:R-:W-:Y:S01]  /*0200*/  ISETP.GT.AND P0, PT, R8.reuse, 0x4c4b3f, PT ;  /* 0x004c4b3f0800780c */ /* 0x040fe20003f04270 */
[----:B0-----:R-:W-:-:S05]  /*0210*/  IMAD.WIDE R4, R8, 0x8, R4 ;  /* 0x0000000808047825 */ /* 0x001fca00078e0204 */
[----:B------:R0:W-:Y:S01]  /*0220*/  STG.E.64 desc[UR4][R4.64], R2 ;  /* 0x0000000204007986 */ /* 0x0001e2000c101b04 */
[----:B------:R-:W-:Y:S06]  /*0230*/  BAR.SYNC.DEFER_BLOCKING 0x0 ;  /* 0x0000000000007b1d */ /* 0x000fec0000010000 */
[----:B------:R-:W-:Y:S05]  /*0240*/  @P0 EXIT ;  /* 0x000000000000094d */ /* 0x000fea0003800000 */
[----:B0-----:R-:W0:Y:S01]  /*0250*/  LDC.64 R2, c[0x4][RZ] ;  /* 0x01000000ff027b82 */ /* 0x001e220000000a00 */
[----:B------:R-:W-:Y:S02]  /*0260*/  ISETP.GE.U32.AND P0, PT, R0, 0x2, PT ;  /* 0x000000020000780c */ /* 0x000fe40003f06070 */
[----:B0-----:R-:W-:-:S04]  /*0270*/  LEA R2, P1, R9, R2, 0x3 ;  /* 0x0000000209027211 */ /* 0x001fc800078218ff */
[----:B------:R-:W-:-:S07]  /*0280*/  LEA.HI.X R3, R9, R3, RZ, 0x3, P1 ;  /* 0x0000000309037211 */ /* 0x000fce00008f1cff */
[----:B------:R-:W-:Y:S05]  /*0290*/  @!P0 BRA `(.L_x_2) ;  /* 0x00000000003c8947 */ /* 0x000fea0003800000 */
[----:B------:R-:W-:-:S07]  /*02a0*/  IMAD.WIDE.U32 R4, R10, 0x8, R2 ;  /* 0x000000080a047825 */ /* 0x000fce00078e0002 */
.L_x_5:
[----:B------:R-:W-:Y:S01]  /*02b0*/  SHF.R.U32.HI R13, RZ, 0x1, R0 ;  /* 0x00000001ff0d7819 */ /* 0x000fe20000011600 */
[----:B------:R-:W-:Y:S03]  /*02c0*/  BSSY.RECONVERGENT B0, `(.L_x_3) ;  /* 0x0000008000007945 */ /* 0x000fe60003800200 */
[----:B------:R-:W-:-:S13]  /*02d0*/  ISETP.GE.U32.AND P0, PT, R10, R13, PT ;  /* 0x0000000d0a00720c */ /* 0x000fda0003f06070 */
[----:B0-----:R-:W-:Y:S05]  /*02e0*/  @P0 BRA `(.L_x_4) ;  /* 0x0000000000140947 */ /* 0x001fea0003800000 */
[----:B------:R-:W-:Y:S01]  /*02f0*/  IMAD.WIDE.U32 R6, R13, 0x8, R4 ;  /* 0x000000080d067825 */ /* 0x000fe200078e0004 */
[----:B------:R-:W2:Y:S05]  /*0300*/  LDG.E.64 R8, desc[UR4][R4.64] ;  /* 0x0000000404087981 */ /* 0x000eaa000c1e1b00 */
[----:B------:R-:W2:Y:S02]  /*0310*/  LDG.E.64 R6, desc[UR4][R6.64] ;  /* 0x0000000406067981 */ /* 0x000ea4000c1e1b00 */
[----:B--2---:R-:W-:-:S07]  /*0320*/  DADD R8, R6, R8 ;  /* 0x0000000006087229 */ /* 0x004fce0000000008 */
[----:B------:R0:W-:Y:S04]  /*0330*/  STG.E.64 desc[UR4][R4.64], R8 ;  /* 0x0000000804007986 */ /* 0x0001e8000c101b04 */
.L_x_4:
[----:B------:R-:W-:Y:S05]  /*0340*/  BSYNC.RECONVERGENT B0 ;  /* 0x0000000000007941 */ /* 0x000fea0003800200 */
.L_x_3:
[----:B------:R-:W-:Y:S01]  /*0350*/  BAR.SYNC.DEFER_BLOCKING 0x0 ;  /* 0x0000000000007b1d */ /* 0x000fe20000010000 */
[----:B------:R-:W-:Y:S01]  /*0360*/  ISETP.GT.U32.AND P0, PT, R0, 0x3, PT ;  /* 0x000000030000780c */ /* 0x000fe20003f04070 */
[----:B------:R-:W-:-:S12]  /*0370*/  IMAD.MOV.U32 R0, RZ, RZ, R13 ;  /* 0x000000ffff007224 */ /* 0x000fd800078e000d */
[----:B------:R-:W-:Y:S05]  /*0380*/  @P0 BRA `(.L_x_5) ;  /* 0xfffffffc00c80947 */ /* 0x000fea000383ffff */
.L_x_2:
[----:B------:R-:W-:-:S13]  /*0390*/  ISETP.NE.AND P0, PT, R10, RZ, PT ;  /* 0x000000ff0a00720c */ /* 0x000fda0003f05270 */
[----:B------:R-:W-:Y:S05]  /*03a0*/  @P0 EXIT ;  /* 0x000000000000094d */ /* 0x000fea0003800000 */
[----:B------:R-:W2:Y:S01]  /*03b0*/  LDG.E.64 R2, desc[UR4][R2.64] ;  /* 0x0000000402027981 */ /* 0x000ea2000c1e1b00 */
[----:B0-----:R-:W0:Y:S02]  /*03c0*/  LDC.64 R4, c[0x0][0x380] ;  /* 0x0000e000ff047b82 */ /* 0x001e240000000a00 */
[----:B0-----:R-:W-:-:S05]  /*03d0*/  IMAD.WIDE.U32 R4, R11, 0x8, R4 ;  /* 0x000000080b047825 */ /* 0x001fca00078e0004 */
[----:B--2---:R-:W-:Y:S01]  /*03e0*/  STG.E.64 desc[UR4][R4.64], R2 ;  /* 0x0000000204007986 */ /* 0x004fe2000c101b04 */
[----:B------:R-:W-:Y:S05]  /*03f0*/  EXIT ;  /* 0x000000000000794d */ /* 0x000fea0003800000 */
        .weak           $__internal_0_$__cuda_sm20_div_rn_f64_full
        .type           $__internal_0_$__cuda_sm20_div_rn_f64_full,@function
        .size           $__internal_0_$__cuda_sm20_div_rn_f64_full,(.L_x_11 - $__internal_0_$__cuda_sm20_div_rn_f64_full)
$__internal_0_$__cuda_sm20_div_rn_f64_full:
[C---:B------:R-:W-:Y:S01]  /*0400*/  FSETP.GEU.AND P0, PT, |R5|.reuse, 1.469367938527859385e-39, PT ;  /* 0x001000000500780b */ /* 0x040fe20003f0e200 */
[--C-:B------:R-:W-:Y:S01]  /*0410*/  IMAD.MOV.U32 R6, RZ, RZ, R4.reuse ;  /* 0x000000ffff067224 */ /* 0x100fe200078e0004 */
[C---:B------:R-:W-:Y:S01]  /*0420*/  LOP3.LUT R2, R5.reuse, 0x800fffff, RZ, 0xc0, !PT ;  /* 0x800fffff05027812 */ /* 0x040fe200078ec0ff */
[----:B------:R-:W-:Y:S01]  /*0430*/  IMAD.MOV.U32 R7, RZ, RZ, R5 ;  /* 0x000000ffff077224 */ /* 0x000fe200078e0005 */
[----:B------:R-:W-:Y:S01]  /*0440*/  LOP3.LUT R18, R5, 0x7ff00000, RZ, 0xc0, !PT ;  /* 0x7ff0000005127812 */ /* 0x000fe200078ec0ff */
[----:B------:R-:W-:Y:S01]  /*0450*/  IMAD.MOV.U32 R14, RZ, RZ, 0x1 ;  /* 0x00000001ff0e7424 */ /* 0x000fe200078e00ff */
[----:B------:R-:W-:Y:S01]  /*0460*/  LOP3.LUT R3, R2, 0x3ff00000, RZ, 0xfc, !PT ;  /* 0x3ff0000002037812 */ /* 0x000fe200078efcff */
[----:B------:R-:W-:Y:S01]  /*0470*/  IMAD.MOV.U32 R2, RZ, RZ, R4 ;  /* 0x000000ffff027224 */ /* 0x000fe200078e0004 */
[----:B------:R-:W-:Y:S01]  /*0480*/  ISETP.LE.U32.AND P1, PT, R18, 0x40100000, PT ;  /* 0x401000001200780c */ /* 0x000fe20003f23070 */
[----:B------:R-:W-:Y:S01]  /*0490*/  IMAD.MOV.U32 R21, RZ, RZ, 0x40100000 ;  /* 0x40100000ff157424 */ /* 0x000fe200078e00ff */
[----:B------:R-:W-:Y:S01]  /*04a0*/  BSSY.RECONVERGENT B1, `(.L_x_6) ;  /* 0x0000043000017945 */ /* 0x000fe20003800200 */
[----:B------:R-:W-:-:S02]  /*04b0*/  IMAD.MOV.U32 R13, RZ, RZ, 0x1ca00000 ;  /* 0x1ca00000ff0d7424 */ /* 0x000fc400078e00ff */
[----:B------:R-:W-:Y:S01]  /*04c0*/  @!P0 DMUL R2, R6, 8.98846567431157953865e+307 ;  /* 0x7fe0000006028828 */ /* 0x000fe20000000000 */
[----:B------:R-:W-:Y:S02]  /*04d0*/  IMAD.MOV.U32 R20, RZ, RZ, R18 ;  /* 0x000000ffff147224 */ /* 0x000fe400078e0012 */
[----:B------:R-:W-:Y:S01]  /*04e0*/  VIADD R22, R21, 0xffffffff ;  /* 0xffffffff15167836 */ /* 0x000fe20000000000 */
[----:B------:R-:W-:Y:S01]  /*04f0*/  SEL R5, R13, 0x63400000, !P1 ;  /* 0x634000000d057807 */ /* 0x000fe20004800000 */
[----:B------:R-:W-:Y:S01]  /*0500*/  IMAD.MOV.U32 R4, RZ, RZ, RZ ;  /* 0x000000ffff047224 */ /* 0x000fe200078e00ff */
[----:B------:R-:W0:Y:S04]  /*0510*/  MUFU.RCP64H R15, R3 ;  /* 0x00000003000f7308 */ /* 0x000e280000001800 */
[----:B------:R-:W-:-:S02]  /*0520*/  @!P0 LOP3.LUT R20, R3, 0x7ff00000, RZ, 0xc0, !PT ;  /* 0x7ff0000003148812 */ /* 0x000fc400078ec0ff */
[----:B------:R-:W-:-:S03]  /*0530*/  ISETP.GT.U32.AND P0, PT, R22, 0x7feffffe, PT ;  /* 0x7feffffe1600780c */ /* 0x000fc60003f04070 */
[----:B------:R-:W-:-:S05]  /*0540*/  VIADD R22, R20, 0xffffffff ;  /* 0xffffffff14167836 */ /* 0x000fca0000000000 */
[----:B------:R-:W-:Y:S01]  /*0550*/  ISETP.GT.U32.OR P0, PT, R22, 0x7feffffe, P0 ;  /* 0x7feffffe1600780c */ /* 0x000fe20000704470 */
[----:B0-----:R-:W-:-:S08]  /*0560*/  DFMA R16, R14, -R2, 1 ;  /* 0x3ff000000e10742b */ /* 0x001fd00000000802 */
[----:B------:R-:W-:-:S08]  /*0570*/  DFMA R16, R16, R16, R16 ;  /* 0x000000101010722b */ /* 0x000fd00000000010 */
[----:B------:R-:W-:-:S08]  /*0580*/  DFMA R14, R14, R16, R14 ;  /* 0x000000100e0e722b */ /* 0x000fd0000000000e */
[----:B------:R-:W-:-:S08]  /*0590*/  DFMA R16, R14, -R2, 1 ;  /* 0x3ff000000e10742b */ /* 0x000fd00000000802 */
[----:B------:R-:W-:-:S08]  /*05a0*/  DFMA R14, R14, R16, R14 ;  /* 0x000000100e0e722b */ /* 0x000fd0000000000e */
[----:B------:R-:W-:-:S08]  /*05b0*/  DMUL R16, R14, R4 ;  /* 0x000000040e107228 */ /* 0x000fd00000000000 */
[----:B------:R-:W-:-:S08]  /*05c0*/  DFMA R18, R16, -R2, R4 ;  /* 0x800000021012722b */ /* 0x000fd00000000004 */
[----:B------:R-:W-:Y:S01]  /*05d0*/  DFMA R14, R14, R18, R16 ;  /* 0x000000120e0e722b */ /* 0x000fe20000000010 */
[----:B------:R-:W-:Y:S10]  /*05e0*/  @P0 BRA `(.L_x_7) ;  /* 0x0000000000740947 */ /* 0x000ff40003800000 */
[----:B------:R-:W-:Y:S01]  /*05f0*/  LOP3.LUT R18, R7, 0x7ff00000, RZ, 0xc0, !PT ;  /* 0x7ff0000007127812 */ /* 0x000fe200078ec0ff */
[----:B------:R-:W-:-:S03]  /*0600*/  IMAD.MOV.U32 R16, RZ, RZ, 0x40100000 ;  /* 0x40100000ff107424 */ /* 0x000fc600078e00ff */
[----:B------:R-:W-:Y:S01]  /*0610*/  ISETP.LE.U32.AND P0, PT, R18, 0x40100000, PT ;  /* 0x401000001200780c */ /* 0x000fe20003f03070 */
[----:B------:R-:W-:-:S03]  /*0620*/  IMAD.MOV R17, RZ, RZ, -R18 ;  /* 0x000000ffff117224 */ /* 0x000fc600078e0a12 */
[----:B------:R-:W-:Y:S02]  /*0630*/  SEL R18, R13, 0x63400000, !P0 ;  /* 0x634000000d127807 */ /* 0x000fe40004000000 */
[----:B------:R-:W-:-:S04]  /*0640*/  VIADDMNMX R16, R17, R16, 0xb9600000, !PT ;  /* 0xb960000011107446 */ /* 0x000fc80007800110 */
[----:B------:R-:W-:-:S05]  /*0650*/  VIMNMX R13, PT, PT, R16, 0x46a00000, PT ;  /* 0x46a00000100d7848 */ /* 0x000fca0003fe0100 */
[----:B------:R-:W-:Y:S02]  /*0660*/  IMAD.IADD R13, R13, 0x1, -R18 ;  /* 0x000000010d0d7824 */ /* 0x000fe400078e0a12 */
[----:B------:R-:W-:Y:S02]  /*0670*/  IMAD.MOV.U32 R18, RZ, RZ, RZ ;  /* 0x000000ffff127224 */ /* 0x000fe400078e00ff */
[----:B------:R-:W-:-:S06]  /*0680*/  VIADD R19, R13, 0x7fe00000 ;  /* 0x7fe000000d137836 */ /* 0x000fcc0000000000 */
[----:B------:R-:W-:-:S10]  /*0690*/  DMUL R16, R14, R18 ;  /* 0x000000120e107228 */ /* 0x000fd40000000000 */
[----:B------:R-:W-:-:S13]  /*06a0*/  FSETP.GTU.AND P0, PT, |R17|, 1.469367938527859385e-39, PT ;  /* 0x001000001100780b */ /* 0x000fda0003f0c200 */
[----:B------:R-:W-:Y:S05]  /*06b0*/  @P0 BRA `(.L_x_8) ;  /* 0x0000000000840947 */ /* 0x000fea0003800000 */
[----:B------:R-:W-:Y:S01]  /*06c0*/  DFMA R2, R14, -R2, R4 ;  /* 0x800000020e02722b */ /* 0x000fe20000000004 */
[----:B------:R-:W-:-:S09]  /*06d0*/  IMAD.MOV.U32 R18, RZ, RZ, RZ ;  /* 0x000000ffff127224 */ /* 0x000fd200078e00ff */
[C---:B------:R-:W-:Y:S02]  /*06e0*/  FSETP.NEU.AND P0, PT, R3.reuse, RZ, PT ;  /* 0x000000ff0300720b */ /* 0x040fe40003f0d000 */
[----:B------:R-:W-:-:S04]  /*06f0*/  LOP3.LUT R7, R3, 0x80000000, R7, 0x48, !PT ;  /* 0x8000000003077812 */ /* 0x000fc800078e4807 */
[----:B------:R-:W-:-:S07]  /*0700*/  LOP3.LUT R19, R7, R19, RZ, 0xfc, !PT ;  /* 0x0000001307137212 */ /* 0x000fce00078efcff */
[----:B------:R-:W-:Y:S05]  /*0710*/  @!P0 BRA `(.L_x_8) ;  /* 0x00000000006c8947 */ /* 0x000fea0003800000 */
[----:B------:R-:W-:Y:S01]  /*0720*/  IMAD.MOV R3, RZ, RZ, -R13 ;  /* 0x000000ffff037224 */ /* 0x000fe200078e0a0d */
[----:B------:R-:W-:Y:S01]  /*0730*/  IADD3 R13, PT, PT, -R13, -0x43300000, RZ ;  /* 0xbcd000000d0d7810 */ /* 0x000fe20007ffe1ff */
[----:B------:R-:W-:-:S06]  /*0740*/  IMAD.MOV.U32 R2, RZ, RZ, RZ ;  /* 0x000000ffff027224 */ /* 0x000fcc00078e00ff */
[----:B------:R-:W-:Y:S02]  /*0750*/  DFMA R2, R16, -R2, R14 ;  /* 0x800000021002722b */ /* 0x000fe4000000000e */
[----:B------:R-:W-:-:S08]  /*0760*/  DMUL.RP R14, R14, R18 ;  /* 0x000000120e0e7228 */ /* 0x000fd00000008000 */
[----:B------:R-:W-:Y:S02]  /*0770*/  FSETP.NEU.AND P0, PT, |R3|, R13, PT ;  /* 0x0000000d0300720b */ /* 0x000fe40003f0d200 */
[----:B------:R-:W-:Y:S02]  /*0780*/  LOP3.LUT R7, R15, R7, RZ, 0x3c, !PT ;  /* 0x000000070f077212 */ /* 0x000fe400078e3cff */
[----:B------:R-:W-:Y:S02]  /*0790*/  FSEL R16, R14, R16, !P0 ;  /* 0x000000100e107208 */ /* 0x000fe40004000000 */
[----:B------:R-:W-:Y:S01]  /*07a0*/  FSEL R17, R7, R17, !P0 ;  /* 0x0000001107117208 */ /* 0x000fe20004000000 */
[----:B------:R-:W-:Y:S06]  /*07b0*/  BRA `(.L_x_8) ;  /* 0x0000000000447947 */ /* 0x000fec0003800000 */
.L_x_7:
[----:B------:R-:W-:-:S14]  /*07c0*/  DSETP.NAN.AND P0, PT, R6, R6, PT ;  /* 0x000000060600722a */ /* 0x000fdc0003f08000 */
[----:B------:R-:W-:Y:S05]  /*07d0*/  @P0 BRA `(.L_x_9) ;  /* 0x0000000000340947 */ /* 0x000fea0003800000 */
[----:B------:R-:W-:Y:S01]  /*07e0*/  ISETP.NE.AND P0, PT, R21, R20, PT ;  /* 0x000000141500720c */ /* 0x000fe20003f05270 */
[----:B------:R-:W-:Y:S02]  /*07f0*/  IMAD.MOV.U32 R16, RZ, RZ, 0x0 ;  /* 0x00000000ff107424 */ /* 0x000fe400078e00ff */
[----:B------:R-:W-:-:S10]  /*0800*/  IMAD.MOV.U32 R17, RZ, RZ, -0x80000 ;  /* 0xfff80000ff117424 */ /* 0x000fd400078e00ff */
[----:B------:R-:W-:Y:S05]  /*0810*/  @!P0 BRA `(.L_x_8) ;  /* 0x00000000002c8947 */ /* 0x000fea0003800000 */
[----:B------:R-:W-:Y:S02]  /*0820*/  ISETP.NE.AND P0, PT, R21, 0x7ff00000, PT ;  /* 0x7ff000001500780c */ /* 0x000fe40003f05270 */
[----:B------:R-:W-:Y:S02]  /*0830*/  LOP3.LUT R6, R7, 0x40100000, RZ, 0x3c, !PT ;  /* 0x4010000007067812 */ /* 0x000fe400078e3cff */
[----:B------:R-:W-:Y:S02]  /*0840*/  ISETP.EQ.OR P0, PT, R20, RZ, !P0 ;  /* 0x000000ff1400720c */ /* 0x000fe40004702670 */
[----:B------:R-:W-:-:S11]  /*0850*/  LOP3.LUT R17, R6, 0x80000000, RZ, 0xc0, !PT ;  /* 0x8000000006117812 */ /* 0x000fd600078ec0ff */
[----:B------:R-:W-:Y:S01]  /*0860*/  @P0 LOP3.LUT R2, R17, 0x7ff00000, RZ, 0xfc, !PT ;  /* 0x7ff0000011020812 */ /* 0x000fe200078efcff */
[----:B------:R-:W-:Y:S02]  /*0870*/  @!P0 IMAD.MOV.U32 R16, RZ, RZ, RZ ;  /* 0x000000ffff108224 */ /* 0x000fe400078e00ff */
[----:B------:R-:W-:Y:S02]  /*0880*/  @P0 IMAD.MOV.U32 R16, RZ, RZ, RZ ;  /* 0x000000ffff100224 */ /* 0x000fe400078e00ff */
[----:B------:R-:W-:Y:S01]  /*0890*/  @P0 IMAD.MOV.U32 R17, RZ, RZ, R2 ;  /* 0x000000ffff110224 */ /* 0x000fe200078e0002 */
[----:B------:R-:W-:Y:S06]  /*08a0*/  BRA `(.L_x_8) ;  /* 0x0000000000087947 */ /* 0x000fec0003800000 */
.L_x_9:
[----:B------:R-:W-:Y:S01]  /*08b0*/  LOP3.LUT R17, R7, 0x80000, RZ, 0xfc, !PT ;  /* 0x0008000007117812 */ /* 0x000fe200078efcff */
[----:B------:R-:W-:-:S07]  /*08c0*/  IMAD.MOV.U32 R16, RZ, RZ, R6 ;  /* 0x000000ffff107224 */ /* 0x000fce00078e0006 */
.L_x_8:
[----:B------:R-:W-:Y:S05]  /*08d0*/  BSYNC.RECONVERGENT B1 ;  /* 0x0000000000017941 */ /* 0x000fea0003800200 */
.L_x_6:
[----:B------:R-:W-:Y:S02]  /*08e0*/  IMAD.MOV.U32 R13, RZ, RZ, 0x0 ;  /* 0x00000000ff0d7424 */ /* 0x000fe400078e00ff */
[----:B------:R-:W-:Y:S02]  /*08f0*/  IMAD.MOV.U32 R2, RZ, RZ, R16 ;  /* 0x000000ffff027224 */ /* 0x000fe400078e0010 */
[----:B------:R-:W-:Y:S01]  /*0900*/  IMAD.MOV.U32 R3, RZ, RZ, R17 ;  /* 0x000000ffff037224 */ /* 0x000fe200078e0011 */
[----:B------:R-:W-:Y:S06]  /*0910*/  RET.REL.NODEC R12 `(_Z5PiCalPd) ;  /* 0xfffffff40cb87950 */ /* 0x000fec0003c3ffff */
.L_x_10:
[----:B------:R-:W-:-:S00]  /*0920*/  BRA `(.L_x_10) ;  /* 0xfffffffc00fc7947 */ /* 0x000fc0000383ffff */
[----:B------:R-:W-:-:S00]  /*0930*/  NOP ;  /* 0x0000000000007918 */ /* 0x000fc00000000000 */
        /* <DEDUP_REMOVED lines=12> */
.L_x_11:


//--------------------- .nv.shared.reserved.0     --------------------------
	.section	.nv.shared.reserved.0,"aw",@nobits
	.weak		__nv_reservedSMEM_offset_0_alias
	.size		__nv_reservedSMEM_offset_0_alias, 0, 64
	.other		__nv_reservedSMEM_offset_0_alias,@"STO_CUDA_RESERVED_SHARED STV_DEFAULT"
__nv_reservedSMEM_offset_0_alias:
	.zero		0
	.zero		64


//--------------------- .nv.global                --------------------------
	.section	.nv.global,"aw",@nobits
	.align	8
.nv.global:
	.type		tmpC,@object
	.size		tmpC,(.L_0 - tmpC)
tmpC:
	.zero		40000000
.L_0:


//--------------------- .nv.constant0._Z5PiCalPd  --------------------------
	.section	.nv.constant0._Z5PiCalPd,"a",@progbits
	.sectionflags	@""
	.align	4
.nv.constant0._Z5PiCalPd:
	.zero		904


//--------------------- SYMBOLS --------------------------

	.type		.nv.reservedSmem.offset0,@object
	.size		.nv.reservedSmem.offset0,0x4
